//
// Generated by NVIDIA NVVM Compiler
//
// Compiler Build ID: CL-36424714
// Cuda compilation tools, release 13.0, V13.0.88
// Based on NVVM 20.0.0
//

.version 9.0
.target sm_100
.address_size 64


.func  (.param .b64 func_retval0) _Z11quickselectPdiii(
	.param .b64 _Z11quickselectPdiii_param_0,
	.param .b32 _Z11quickselectPdiii_param_1,
	.param .b32 _Z11quickselectPdiii_param_2,
	.param .b32 _Z11quickselectPdiii_param_3
)
{
	.reg .pred 	%p<18>;
	.reg .b32 	%r<58>;
	.reg .b64 	%rd<28>;
	.reg .b64 	%fd<21>;

	ld.param.u64 	%rd6, [_Z11quickselectPdiii_param_0];
	ld.param.u32 	%r44, [_Z11quickselectPdiii_param_1];
	ld.param.u32 	%r43, [_Z11quickselectPdiii_param_2];
	ld.param.u32 	%r36, [_Z11quickselectPdiii_param_3];
	cvta.to.global.u64 	%rd1, %rd6;
	setp.eq.s32 	%p1, %r44, %r43;
	@%p1 bra 	$L__BB0_25;
	add.s64 	%rd2, %rd1, 16;
$L__BB0_2:
	mul.wide.s32 	%rd7, %r43, 8;
	add.s64 	%rd3, %rd1, %rd7;
	ld.global.f64 	%fd2, [%rd3];
	add.s32 	%r53, %r44, -1;
	setp.ge.s32 	%p2, %r44, %r43;
	@%p2 bra 	$L__BB0_22;
	sub.s32 	%r38, %r43, %r44;
	and.b32  	%r5, %r38, 3;
	setp.eq.s32 	%p3, %r5, 0;
	mov.u32 	%r47, %r44;
	@%p3 bra 	$L__BB0_11;
	mul.wide.s32 	%rd8, %r44, 8;
	add.s64 	%rd4, %rd1, %rd8;
	ld.global.f64 	%fd11, [%rd4];
	setp.gtu.f64 	%p4, %fd11, %fd2;
	selp.b32 	%r53, %r53, %r44, %p4;
	add.s32 	%r47, %r44, 1;
	setp.eq.s32 	%p5, %r5, 1;
	@%p5 bra 	$L__BB0_11;
	ld.global.f64 	%fd3, [%rd4+8];
	setp.gtu.f64 	%p6, %fd3, %fd2;
	@%p6 bra 	$L__BB0_7;
	add.s32 	%r8, %r53, 1;
	mul.wide.s32 	%rd9, %r53, 8;
	add.s64 	%rd10, %rd1, %rd9;
	ld.global.f64 	%fd12, [%rd10+8];
	st.global.f64 	[%rd10+8], %fd3;
	st.global.f64 	[%rd4+8], %fd12;
	mov.u32 	%r53, %r8;
$L__BB0_7:
	add.s32 	%r47, %r44, 2;
	setp.eq.s32 	%p7, %r5, 2;
	@%p7 bra 	$L__BB0_11;
	ld.global.f64 	%fd4, [%rd4+16];
	setp.gtu.f64 	%p8, %fd4, %fd2;
	@%p8 bra 	$L__BB0_10;
	add.s32 	%r11, %r53, 1;
	mul.wide.s32 	%rd11, %r53, 8;
	add.s64 	%rd12, %rd1, %rd11;
	ld.global.f64 	%fd13, [%rd12+8];
	st.global.f64 	[%rd12+8], %fd4;
	st.global.f64 	[%rd4+16], %fd13;
	mov.u32 	%r53, %r11;
$L__BB0_10:
	add.s32 	%r47, %r44, 3;
$L__BB0_11:
	sub.s32 	%r39, %r44, %r43;
	setp.gt.u32 	%p9, %r39, -4;
	@%p9 bra 	$L__BB0_22;
	sub.s32 	%r50, %r47, %r43;
$L__BB0_13:
	mul.wide.s32 	%rd13, %r47, 8;
	add.s64 	%rd5, %rd2, %rd13;
	ld.global.f64 	%fd5, [%rd5+-16];
	setp.gtu.f64 	%p10, %fd5, %fd2;
	@%p10 bra 	$L__BB0_15;
	add.s32 	%r21, %r53, 1;
	mul.wide.s32 	%rd14, %r53, 8;
	add.s64 	%rd15, %rd1, %rd14;
	ld.global.f64 	%fd14, [%rd15+8];
	st.global.f64 	[%rd15+8], %fd5;
	st.global.f64 	[%rd5+-16], %fd14;
	mov.u32 	%r53, %r21;
$L__BB0_15:
	ld.global.f64 	%fd6, [%rd5+-8];
	setp.gtu.f64 	%p11, %fd6, %fd2;
	@%p11 bra 	$L__BB0_17;
	add.s32 	%r23, %r53, 1;
	mul.wide.s32 	%rd16, %r53, 8;
	add.s64 	%rd17, %rd1, %rd16;
	ld.global.f64 	%fd15, [%rd17+8];
	st.global.f64 	[%rd17+8], %fd6;
	st.global.f64 	[%rd5+-8], %fd15;
	mov.u32 	%r53, %r23;
$L__BB0_17:
	ld.global.f64 	%fd7, [%rd5];
	setp.gtu.f64 	%p12, %fd7, %fd2;
	@%p12 bra 	$L__BB0_19;
	add.s32 	%r25, %r53, 1;
	mul.wide.s32 	%rd18, %r53, 8;
	add.s64 	%rd19, %rd1, %rd18;
	ld.global.f64 	%fd16, [%rd19+8];
	st.global.f64 	[%rd19+8], %fd7;
	st.global.f64 	[%rd5], %fd16;
	mov.u32 	%r53, %r25;
$L__BB0_19:
	ld.global.f64 	%fd8, [%rd5+8];
	setp.gtu.f64 	%p13, %fd8, %fd2;
	@%p13 bra 	$L__BB0_21;
	add.s32 	%r27, %r53, 1;
	mul.wide.s32 	%rd20, %r53, 8;
	add.s64 	%rd21, %rd1, %rd20;
	ld.global.f64 	%fd17, [%rd21+8];
	st.global.f64 	[%rd21+8], %fd8;
	st.global.f64 	[%rd5+8], %fd17;
	mov.u32 	%r53, %r27;
$L__BB0_21:
	add.s32 	%r47, %r47, 4;
	add.s32 	%r50, %r50, 4;
	setp.ne.s32 	%p14, %r50, 0;
	@%p14 bra 	$L__BB0_13;
$L__BB0_22:
	add.s32 	%r40, %r53, 1;
	mul.wide.s32 	%rd22, %r53, 8;
	add.s64 	%rd23, %rd1, %rd22;
	ld.global.f64 	%fd18, [%rd23+8];
	ld.global.f64 	%fd19, [%rd3];
	st.global.f64 	[%rd23+8], %fd19;
	st.global.f64 	[%rd3], %fd18;
	setp.ne.s32 	%p15, %r36, %r40;
	@%p15 bra 	$L__BB0_24;
	mul.wide.s32 	%rd24, %r36, 8;
	add.s64 	%rd25, %rd1, %rd24;
	ld.global.f64 	%fd20, [%rd25];
	bra.uni 	$L__BB0_26;
$L__BB0_24:
	setp.gt.s32 	%p16, %r36, %r53;
	add.s32 	%r41, %r53, 2;
	selp.b32 	%r44, %r41, %r44, %p16;
	selp.b32 	%r43, %r43, %r53, %p16;
	setp.eq.s32 	%p17, %r44, %r43;
	@%p17 bra 	$L__BB0_25;
	bra.uni 	$L__BB0_2;
$L__BB0_25:
	mul.wide.s32 	%rd26, %r44, 8;
	add.s64 	%rd27, %rd1, %rd26;
	ld.global.f64 	%fd20, [%rd27];
$L__BB0_26:
	st.param.f64 	[func_retval0], %fd20;
	ret;

}
	// .globl	_Z10kNNDensityPdS_ii
.visible .entry _Z10kNNDensityPdS_ii(
	.param .u64 .ptr .align 1 _Z10kNNDensityPdS_ii_param_0,
	.param .u64 .ptr .align 1 _Z10kNNDensityPdS_ii_param_1,
	.param .u32 _Z10kNNDensityPdS_ii_param_2,
	.param .u32 _Z10kNNDensityPdS_ii_param_3
)
{
	.reg .pred 	%p<2>;
	.reg .b32 	%r<10>;
	.reg .b64 	%rd<8>;
	.reg .b64 	%fd<7>;

	ld.param.u64 	%rd1, [_Z10kNNDensityPdS_ii_param_0];
	ld.param.u64 	%rd2, [_Z10kNNDensityPdS_ii_param_1];
	ld.param.u32 	%r2, [_Z10kNNDensityPdS_ii_param_2];
	ld.param.u32 	%r3, [_Z10kNNDensityPdS_ii_param_3];
	mov.u32 	%r4, %ctaid.x;
	mov.u32 	%r5, %ntid.x;
	mov.u32 	%r6, %tid.x;
	mad.lo.s32 	%r1, %r4, %r5, %r6;
	setp.ge.s32 	%p1, %r1, %r2;
	@%p1 bra 	$L__BB1_2;
	cvta.to.global.u64 	%rd3, %rd2;
	mul.lo.s32 	%r7, %r2, %r1;
	mul.wide.s32 	%rd4, %r7, 8;
	add.s64 	%rd5, %rd1, %rd4;
	add.s32 	%r8, %r2, -1;
	{ // callseq 0, 0
	.param .b64 param0;
	st.param.b64 	[param0], %rd5;
	.param .b32 param1;
	st.param.b32 	[param1], 0;
	.param .b32 param2;
	st.param.b32 	[param2], %r8;
	.param .b32 param3;
	st.param.b32 	[param3], %r3;
	.param .b64 retval0;
	call.uni (retval0), 
	_Z11quickselectPdiii, 
	(
	param0, 
	param1, 
	param2, 
	param3
	);
	ld.param.f64 	%fd1, [retval0];
	} // callseq 0
	cvt.rn.f64.s32 	%fd3, %r3;
	shl.b32 	%r9, %r2, 1;
	cvt.rn.f64.s32 	%fd4, %r9;
	mul.f64 	%fd5, %fd1, %fd4;
	div.rn.f64 	%fd6, %fd3, %fd5;
	mul.wide.s32 	%rd6, %r1, 8;
	add.s64 	%rd7, %rd3, %rd6;
	st.global.f64 	[%rd7], %fd6;
$L__BB1_2:
	ret;

}
	// .globl	_Z16computeDistancesPKdPdi
.visible .entry _Z16computeDistancesPKdPdi(
	.param .u64 .ptr .align 1 _Z16computeDistancesPKdPdi_param_0,
	.param .u64 .ptr .align 1 _Z16computeDistancesPKdPdi_param_1,
	.param .u32 _Z16computeDistancesPKdPdi_param_2
)
{
	.reg .pred 	%p<2>;
	.reg .b32 	%r<12>;
	.reg .b64 	%rd<11>;
	.reg .b64 	%fd<5>;

	ld.param.u64 	%rd1, [_Z16computeDistancesPKdPdi_param_0];
	ld.param.u64 	%rd2, [_Z16computeDistancesPKdPdi_param_1];
	ld.param.u32 	%r3, [_Z16computeDistancesPKdPdi_param_2];
	mov.u32 	%r4, %ctaid.y;
	mov.u32 	%r5, %ntid.y;
	mov.u32 	%r6, %tid.y;
	mad.lo.s32 	%r1, %r4, %r5, %r6;
	mov.u32 	%r7, %ctaid.x;
	mov.u32 	%r8, %ntid.x;
	mov.u32 	%r9, %tid.x;
	mad.lo.s32 	%r2, %r7, %r8, %r9;
	max.s32 	%r10, %r1, %r2;
	setp.ge.s32 	%p1, %r10, %r3;
	@%p1 bra 	$L__BB2_2;
	cvta.to.global.u64 	%rd3, %rd1;
	cvta.to.global.u64 	%rd4, %rd2;
	mul.wide.u32 	%rd5, %r1, 8;
	add.s64 	%rd6, %rd3, %rd5;
	ld.global.f64 	%fd1, [%rd6];
	mul.wide.s32 	%rd7, %r2, 8;
	add.s64 	%rd8, %rd3, %rd7;
	ld.global.f64 	%fd2, [%rd8];
	sub.f64 	%fd3, %fd1, %fd2;
	abs.f64 	%fd4, %fd3;
	mad.lo.s32 	%r11, %r3, %r1, %r2;
	mul.wide.s32 	%rd9, %r11, 8;
	add.s64 	%rd10, %rd4, %rd9;
	st.global.f64 	[%rd10], %fd4;
$L__BB2_2:
	ret;

}


// ===== COMPILED SASS (sm_100) =====

	.target	sm_100

	.elftype	@"ET_EXEC"


//--------------------- .note.nv.tkinfo           --------------------------
	.section	.note.nv.tkinfo,"",@"SHT_NOTE"
	.sectionflags	@"SHF_NOTE_NV_TKINFO"
	.tkinfo
        /*0018*/ 	.word	0x00000002
        /*0030*/ 	.string	""
        /*0030*/ 	.string	"ptxas"
        /*0030*/ 	.string	"Cuda compilation tools, release 13.0, V13.0.88"
        /*0030*/ 	.string	"Build cuda_13.0.r13.0/compiler.36424714_0"
        /*0030*/ 	.string	"-arch sm_100 -m 64 "



//--------------------- .note.nv.cuinfo           --------------------------
	.section	.note.nv.cuinfo,"",@"SHT_NOTE"
	.sectionflags	@"SHF_NOTE_NV_CUINFO"
        /*0018*/ 	.short	0x0002
        /*001a*/ 	.short	0x0064
        /*001c*/ 	.short	0x0082
	.zero		2


//--------------------- .nv.info                  --------------------------
	.section	.nv.info,"",@"SHT_CUDA_INFO"
	.align	4


	//----- nvinfo : EIATTR_REGCOUNT
	.align		4
        /*0000*/ 	.byte	0x04, 0x2f
        /*0002*/ 	.short	(.L_1 - .L_0)
	.align		4
.L_0:
        /*0004*/ 	.word	index@(_Z10kNNDensityPdS_ii)
        /*0008*/ 	.word	0x00000020


	//----- nvinfo : EIATTR_FRAME_SIZE
	.align		4
.L_1:
        /*000c*/ 	.byte	0x04, 0x11
        /*000e*/ 	.short	(.L_3 - .L_2)
	.align		4
.L_2:
        /*0010*/ 	.word	index@($__internal_0_$__cuda_sm20_div_rn_f64_full)
        /*0014*/ 	.word	0x00000000


	//----- nvinfo : EIATTR_FRAME_SIZE
	.align		4
.L_3:
        /*0018*/ 	.byte	0x04, 0x11
        /*001a*/ 	.short	(.L_5 - .L_4)
	.align		4
.L_4:
        /*001c*/ 	.word	index@($_Z10kNNDensityPdS_ii$_Z11quickselectPdiii)
        /*0020*/ 	.word	0x00000000


	//----- nvinfo : EIATTR_FRAME_SIZE
	.align		4
.L_5:
        /*0024*/ 	.byte	0x04, 0x11
        /*0026*/ 	.short	(.L_7 - .L_6)
	.align		4
.L_6:
        /*0028*/ 	.word	index@(_Z10kNNDensityPdS_ii)
        /*002c*/ 	.word	0x00000000


	//----- nvinfo : EIATTR_REGCOUNT
	.align		4
.L_7:
        /*0030*/ 	.byte	0x04, 0x2f
        /*0032*/ 	.short	(.L_9 - .L_8)
	.align		4
.L_8:
        /*0034*/ 	.word	index@(_Z16computeDistancesPKdPdi)
        /*0038*/ 	.word	0x00000010


	//----- nvinfo : EIATTR_FRAME_SIZE
	.align		4
.L_9:
        /*003c*/ 	.byte	0x04, 0x11
        /*003e*/ 	.short	(.L_11 - .L_10)
	.align		4
.L_10:
        /*0040*/ 	.word	index@(_Z16computeDistancesPKdPdi)
        /*0044*/ 	.word	0x00000000


	//----- nvinfo : EIATTR_MIN_STACK_SIZE
	.align		4
.L_11:
        /*0048*/ 	.byte	0x04, 0x12
        /*004a*/ 	.short	(.L_13 - .L_12)
	.align		4
.L_12:
        /*004c*/ 	.word	index@(_Z16computeDistancesPKdPdi)
        /*0050*/ 	.word	0x00000000


	//----- nvinfo : EIATTR_MIN_STACK_SIZE
	.align		4
.L_13:
        /*0054*/ 	.byte	0x04, 0x12
        /*0056*/ 	.short	(.L_15 - .L_14)
	.align		4
.L_14:
        /*0058*/ 	.word	index@(_Z10kNNDensityPdS_ii)
        /*005c*/ 	.word	0x00000000
.L_15:


//--------------------- .nv.compat                --------------------------
	.section	.nv.compat,"",@"SHT_CUDA_COMPAT_INFO"
	.align	4
        /*0000*/ 	.byte	0x02, 0x09, 0x00, 0x00, 0x02, 0x02, 0x01, 0x00, 0x02, 0x05, 0x05, 0x00, 0x03, 0x07, 0x01, 0x01
        /*0010*/ 	.byte	0x02, 0x03, 0x00, 0x00, 0x02, 0x06, 0x01, 0x00, 0x04, 0x0b, 0x08, 0x00, 0x01, 0x00, 0x00, 0x00
        /*0020*/ 	.byte	0x00, 0x00, 0x00, 0x00


//--------------------- .nv.info._Z16computeDistancesPKdPdi --------------------------
	.section	.nv.info._Z16computeDistancesPKdPdi,"",@"SHT_CUDA_INFO"
	.sectionflags	@""
	.align	4


	//----- nvinfo : EIATTR_CUDA_API_VERSION
	.align		4
        /*0000*/ 	.byte	0x04, 0x37
        /*0002*/ 	.short	(.L_17 - .L_16)
.L_16:
        /*0004*/ 	.word	0x00000082


	//----- nvinfo : EIATTR_KPARAM_INFO
	.align		4
.L_17:
        /*0008*/ 	.byte	0x04, 0x17
        /*000a*/ 	.short	(.L_19 - .L_18)
.L_18:
        /*000c*/ 	.word	0x00000000
        /*0010*/ 	.short	0x0002
        /*0012*/ 	.short	0x0010
        /*0014*/ 	.byte	0x00, 0xf0, 0x11, 0x00


	//----- nvinfo : EIATTR_KPARAM_INFO
	.align		4
.L_19:
        /*0018*/ 	.byte	0x04, 0x17
        /*001a*/ 	.short	(.L_21 - .L_20)
.L_20:
        /*001c*/ 	.word	0x00000000
        /*0020*/ 	.short	0x0001
        /*0022*/ 	.short	0x0008
        /*0024*/ 	.byte	0x00, 0xf5, 0x21, 0x00


	//----- nvinfo : EIATTR_KPARAM_INFO
	.align		4
.L_21:
        /*0028*/ 	.byte	0x04, 0x17
        /*002a*/ 	.short	(.L_23 - .L_22)
.L_22:
        /*002c*/ 	.word	0x00000000
        /*0030*/ 	.short	0x0000
        /*0032*/ 	.short	0x0000
        /*0034*/ 	.byte	0x00, 0xf5, 0x21, 0x00


	//----- nvinfo : EIATTR_SPARSE_MMA_MASK
	.align		4
.L_23:
        /*0038*/ 	.byte	0x03, 0x50
        /*003a*/ 	.short	0x0000


	//----- nvinfo : EIATTR_MAXREG_COUNT
	.align		4
        /*003c*/ 	.byte	0x03, 0x1b
        /*003e*/ 	.short	0x00ff


	//----- nvinfo : EIATTR_MERCURY_ISA_VERSION
	.align		4
        /*0040*/ 	.byte	0x03, 0x5f
        /*0042*/ 	.short	0x0101


	//----- nvinfo : EIATTR_VRC_CTA_INIT_COUNT
	.align		4
        /*0044*/ 	.byte	0x02, 0x4a
	.zero		1
	.zero		1


	//----- nvinfo : EIATTR_EXIT_INSTR_OFFSETS
	.align		4
        /*0048*/ 	.byte	0x04, 0x1c
        /*004a*/ 	.short	(.L_25 - .L_24)


	//   ....[0]....
.L_24:
        /*004c*/ 	.word	0x000000c0


	//   ....[1]....
        /*0050*/ 	.word	0x00000190


	//----- nvinfo : EIATTR_CBANK_PARAM_SIZE
	.align		4
.L_25:
        /*0054*/ 	.byte	0x03, 0x19
        /*0056*/ 	.short	0x0014


	//----- nvinfo : EIATTR_PARAM_CBANK
	.align		4
        /*0058*/ 	.byte	0x04, 0x0a
        /*005a*/ 	.short	(.L_27 - .L_26)
	.align		4
.L_26:
        /*005c*/ 	.word	index@(.nv.constant0._Z16computeDistancesPKdPdi)
        /*0060*/ 	.short	0x0380
        /*0062*/ 	.short	0x0014


	//----- nvinfo : EIATTR_SW_WAR
	.align		4
.L_27:
        /*0064*/ 	.byte	0x04, 0x36
        /*0066*/ 	.short	(.L_29 - .L_28)
.L_28:
        /*0068*/ 	.word	0x00000008
.L_29:


//--------------------- .nv.info._Z10kNNDensityPdS_ii --------------------------
	.section	.nv.info._Z10kNNDensityPdS_ii,"",@"SHT_CUDA_INFO"
	.sectionflags	@""
	.align	4


	//----- nvinfo : EIATTR_CUDA_API_VERSION
	.align		4
        /*0000*/ 	.byte	0x04, 0x37
        /*0002*/ 	.short	(.L_31 - .L_30)
.L_30:
        /*0004*/ 	.word	0x00000082


	//----- nvinfo : EIATTR_KPARAM_INFO
	.align		4
.L_31:
        /*0008*/ 	.byte	0x04, 0x17
        /*000a*/ 	.short	(.L_33 - .L_32)
.L_32:
        /*000c*/ 	.word	0x00000000
        /*0010*/ 	.short	0x0003
        /*0012*/ 	.short	0x0014
        /*0014*/ 	.byte	0x00, 0xf0, 0x11, 0x00


	//----- nvinfo : EIATTR_KPARAM_INFO
	.align		4
.L_33:
        /*0018*/ 	.byte	0x04, 0x17
        /*001a*/ 	.short	(.L_35 - .L_34)
.L_34:
        /*001c*/ 	.word	0x00000000
        /*0020*/ 	.short	0x0002
        /*0022*/ 	.short	0x0010
        /*0024*/ 	.byte	0x00, 0xf0, 0x11, 0x00


	//----- nvinfo : EIATTR_KPARAM_INFO
	.align		4
.L_35:
        /*0028*/ 	.byte	0x04, 0x17
        /*002a*/ 	.short	(.L_37 - .L_36)
.L_36:
        /*002c*/ 	.word	0x00000000
        /*0030*/ 	.short	0x0001
        /*0032*/ 	.short	0x0008
        /*0034*/ 	.byte	0x00, 0xf5, 0x21, 0x00


	//----- nvinfo : EIATTR_KPARAM_INFO
	.align		4
.L_37:
        /*0038*/ 	.byte	0x04, 0x17
        /*003a*/ 	.short	(.L_39 - .L_38)
.L_38:
        /*003c*/ 	.word	0x00000000
        /*0040*/ 	.short	0x0000
        /*0042*/ 	.short	0x0000
        /*0044*/ 	.byte	0x00, 0xf5, 0x21, 0x00


	//----- nvinfo : EIATTR_SPARSE_MMA_MASK
	.align		4
.L_39:
        /*0048*/ 	.byte	0x03, 0x50
        /*004a*/ 	.short	0x0000


	//----- nvinfo : EIATTR_MAXREG_COUNT
	.align		4
        /*004c*/ 	.byte	0x03, 0x1b
        /*004e*/ 	.short	0x00ff


	//----- nvinfo : EIATTR_MERCURY_ISA_VERSION
	.align		4
        /*0050*/ 	.byte	0x03, 0x5f
        /*0052*/ 	.short	0x0101


	//----- nvinfo : EIATTR_VRC_CTA_INIT_COUNT
	.align		4
        /*0054*/ 	.byte	0x02, 0x4a
	.zero		1
	.zero		1


	//----- nvinfo : EIATTR_EXIT_INSTR_OFFSETS
	.align		4
        /*0058*/ 	.byte	0x04, 0x1c
        /*005a*/ 	.short	(.L_41 - .L_40)


	//   ....[0]....
.L_40:
        /*005c*/ 	.word	0x00000070


	//   ....[1]....
        /*0060*/ 	.word	0x000002b0


	//----- nvinfo : EIATTR_CRS_STACK_SIZE
	.align		4
.L_41:
        /*0064*/ 	.byte	0x04, 0x1e
        /*0066*/ 	.short	(.L_43 - .L_42)
.L_42:
        /*0068*/ 	.word	0x00000000


	//----- nvinfo : EIATTR_CBANK_PARAM_SIZE
	.align		4
.L_43:
        /*006c*/ 	.byte	0x03, 0x19
        /*006e*/ 	.short	0x0018


	//----- nvinfo : EIATTR_PARAM_CBANK
	.align		4
        /*0070*/ 	.byte	0x04, 0x0a
        /*0072*/ 	.short	(.L_45 - .L_44)
	.align		4
.L_44:
        /*0074*/ 	.word	index@(.nv.constant0._Z10kNNDensityPdS_ii)
        /*0078*/ 	.short	0x0380
        /*007a*/ 	.short	0x0018


	//----- nvinfo : EIATTR_SW_WAR
	.align		4
.L_45:
        /*007c*/ 	.byte	0x04, 0x36
        /*007e*/ 	.short	(.L_47 - .L_46)
.L_46:
        /*0080*/ 	.word	0x00000008
.L_47:


//--------------------- .nv.callgraph             --------------------------
	.section	.nv.callgraph,"",@"SHT_CUDA_CALLGRAPH"
	.align	4
	.sectionentsize	8
	.align		4
        /*0000*/ 	.word	0x00000000
	.align		4
        /*0004*/ 	.word	0xffffffff
	.align		4
        /*0008*/ 	.word	0x00000000
	.align		4
        /*000c*/ 	.word	0xfffffffe
	.align		4
        /*0010*/ 	.word	0x00000000
	.align		4
        /*0014*/ 	.word	0xfffffffd
	.align		4
        /*0018*/ 	.word	0x00000000
	.align		4
        /*001c*/ 	.word	0xfffffffc


//--------------------- .text._Z16computeDistancesPKdPdi --------------------------
	.section	.text._Z16computeDistancesPKdPdi,"ax",@progbits
	.align	128
        .global         _Z16computeDistancesPKdPdi
        .type           _Z16computeDistancesPKdPdi,@function
        .size           _Z16computeDistancesPKdPdi,(.L_x_26 - _Z16computeDistancesPKdPdi)
        .other          _Z16computeDistancesPKdPdi,@"STO_CUDA_ENTRY STV_DEFAULT"
_Z16computeDistancesPKdPdi:
.text._Z16computeDistancesPKdPdi:
[----:B------:R-:W-:Y:S01]  /*0000*/  LDC R1, c[0x0][0x37c] ;  /* 0x0000df00ff017b82 */ /* 0x000fe20000000800 */
[----:B------:R-:W0:Y:S07]  /*0010*/  S2R R0, SR_TID.Y ;  /* 0x0000000000007919 */ /* 0x000e2e0000002200 */
[----:B------:R-:W0:Y:S01]  /*0020*/  S2UR UR4, SR_CTAID.Y ;  /* 0x00000000000479c3 */ /* 0x000e220000002600 */
[----:B------:R-:W1:Y:S01]  /*0030*/  LDCU UR6, c[0x0][0x390] ;  /* 0x00007200ff0677ac */ /* 0x000e620008000800 */
[----:B------:R-:W2:Y:S06]  /*0040*/  S2R R3, SR_TID.X ;  /* 0x0000000000037919 */ /* 0x000eac0000002100 */
[----:B------:R-:W0:Y:S08]  /*0050*/  LDC R11, c[0x0][0x364] ;  /* 0x0000d900ff0b7b82 */ /* 0x000e300000000800 */
[----:B------:R-:W2:Y:S08]  /*0060*/  S2UR UR5, SR_CTAID.X ;  /* 0x00000000000579c3 */ /* 0x000eb00000002500 */
[----:B------:R-:W2:Y:S01]  /*0070*/  LDC R2, c[0x0][0x360] ;  /* 0x0000d800ff027b82 */ /* 0x000ea20000000800 */
[----:B0-----:R-:W-:-:S02]  /*0080*/  IMAD R11, R11, UR4, R0 ;  /* 0x000000040b0b7c24 */ /* 0x001fc4000f8e0200 */
[----:B--2---:R-:W-:-:S05]  /*0090*/  IMAD R0, R2, UR5, R3 ;  /* 0x0000000502007c24 */ /* 0x004fca000f8e0203 */
[----:B------:R-:W-:-:S04]  /*00a0*/  VIMNMX R2, PT, PT, R11, R0, !PT ;  /* 0x000000000b027248 */ /* 0x000fc80007fe0100 */
[----:B-1----:R-:W-:-:S13]  /*00b0*/  ISETP.GE.AND P0, PT, R2, UR6, PT ;  /* 0x0000000602007c0c */ /* 0x002fda000bf06270 */
[----:B------:R-:W-:Y:S05]  /*00c0*/  @P0 EXIT ;  /* 0x000000000000094d */ /* 0x000fea0003800000 */
[----:B------:R-:W0:Y:S01]  /*00d0*/  LDC.64 R4, c[0x0][0x380] ;  /* 0x0000e000ff047b82 */ /* 0x000e220000000a00 */
[----:B------:R-:W1:Y:S07]  /*00e0*/  LDCU.64 UR4, c[0x0][0x358] ;  /* 0x00006b00ff0477ac */ /* 0x000e6e0008000a00 */
[----:B------:R-:W2:Y:S01]  /*00f0*/  LDC.64 R8, c[0x0][0x388] ;  /* 0x0000e200ff087b82 */ /* 0x000ea20000000a00 */
[----:B0-----:R-:W-:-:S04]  /*0100*/  IMAD.WIDE.U32 R2, R11, 0x8, R4 ;  /* 0x000000080b027825 */ /* 0x001fc800078e0004 */
[----:B------:R-:W-:Y:S02]  /*0110*/  IMAD.WIDE R4, R0, 0x8, R4 ;  /* 0x0000000800047825 */ /* 0x000fe400078e0204 */
[----:B-1----:R-:W3:Y:S04]  /*0120*/  LDG.E.64 R2, desc[UR4][R2.64] ;  /* 0x0000000402027981 */ /* 0x002ee8000c1e1b00 */
[----:B------:R-:W3:Y:S01]  /*0130*/  LDG.E.64 R4, desc[UR4][R4.64] ;  /* 0x0000000404047981 */ /* 0x000ee2000c1e1b00 */
[----:B------:R-:W-:Y:S01]  /*0140*/  IMAD R13, R11, UR6, R0 ;  /* 0x000000060b0d7c24 */ /* 0x000fe2000f8e0200 */
[----:B---3--:R-:W-:-:S08]  /*0150*/  DADD R6, R2, -R4 ;  /* 0x0000000002067229 */ /* 0x008fd00000000804 */
[----:B------:R-:W-:Y:S01]  /*0160*/  DADD R10, -RZ, |R6| ;  /* 0x00000000ff0a7229 */ /* 0x000fe20000000506 */
[----:B--2---:R-:W-:-:S06]  /*0170*/  IMAD.WIDE R6, R13, 0x8, R8 ;  /* 0x000000080d067825 */ /* 0x004fcc00078e0208 */
[----:B------:R-:W-:Y:S01]  /*0180*/  STG.E.64 desc[UR4][R6.64], R10 ;  /* 0x0000000a06007986 */ /* 0x000fe2000c101b04 */
[----:B------:R-:W-:Y:S05]  /*0190*/  EXIT ;  /* 0x000000000000794d */ /* 0x000fea0003800000 */
.L_x_0:
[----:B------:R-:W-:-:S00]  /*01a0*/  BRA `(.L_x_0) ;  /* 0xfffffffc00fc7947 */ /* 0x000fc0000383ffff */
[----:B------:R-:W-:-:S00]  /*01b0*/  NOP ;  /* 0x0000000000007918 */ /* 0x000fc00000000000 */
        /* <DEDUP_REMOVED lines=12> */
.L_x_26:


//--------------------- .text._Z10kNNDensityPdS_ii --------------------------
	.section	.text._Z10kNNDensityPdS_ii,"ax",@progbits
	.align	128
        .global         _Z10kNNDensityPdS_ii
        .type           _Z10kNNDensityPdS_ii,@function
        .size           _Z10kNNDensityPdS_ii,(.L_x_25 - _Z10kNNDensityPdS_ii)
        .other          _Z10kNNDensityPdS_ii,@"STO_CUDA_ENTRY STV_DEFAULT"
_Z10kNNDensityPdS_ii:
.text._Z10kNNDensityPdS_ii:
[----:B------:R-:W-:Y:S01]  /*0000*/  LDC R1, c[0x0][0x37c] ;  /* 0x0000df00ff017b82 */ /* 0x000fe20000000800 */
[----:B------:R-:W0:Y:S07]  /*0010*/  S2R R3, SR_TID.X ;  /* 0x0000000000037919 */ /* 0x000e2e0000002100 */
[----:B------:R-:W0:Y:S01]  /*0020*/  S2UR UR4, SR_CTAID.X ;  /* 0x00000000000479c3 */ /* 0x000e220000002500 */
[----:B------:R-:W1:Y:S07]  /*0030*/  LDCU UR5, c[0x0][0x390] ;  /* 0x00007200ff0577ac */ /* 0x000e6e0008000800 */
[----:B------:R-:W0:Y:S02]  /*0040*/  LDC R2, c[0x0][0x360] ;  /* 0x0000d800ff027b82 */ /* 0x000e240000000800 */
[----:B0-----:R-:W-:-:S05]  /*0050*/  IMAD R2, R2, UR4, R3 ;  /* 0x0000000402027c24 */ /* 0x001fca000f8e0203 */
[----:B-1----:R-:W-:-:S13]  /*0060*/  ISETP.GE.AND P0, PT, R2, UR5, PT ;  /* 0x0000000502007c0c */ /* 0x002fda000bf06270 */
[----:B------:R-:W-:Y:S05]  /*0070*/  @P0 EXIT ;  /* 0x000000000000094d */ /* 0x000fea0003800000 */
[----:B------:R-:W0:Y:S01]  /*0080*/  LDC.64 R8, c[0x0][0x380] ;  /* 0x0000e000ff087b82 */ /* 0x000e220000000a00 */
[----:B------:R-:W-:Y:S01]  /*0090*/  IMAD R3, R2, UR5, RZ ;  /* 0x0000000502037c24 */ /* 0x000fe2000f8e02ff */
[----:B------:R-:W-:Y:S01]  /*00a0*/  MOV R0, 0xe0 ;  /* 0x000000e000007802 */ /* 0x000fe20000000f00 */
[----:B------:R-:W-:Y:S02]  /*00b0*/  UIADD3 UR4, UPT, UPT, UR5, -0x1, URZ ;  /* 0xffffffff05047890 */ /* 0x000fe4000fffe0ff */
[----:B0-----:R-:W-:-:S10]  /*00c0*/  IMAD.WIDE R8, R3, 0x8, R8 ;  /* 0x0000000803087825 */ /* 0x001fd400078e0208 */
[----:B------:R-:W-:Y:S05]  /*00d0*/  CALL.REL.NOINC `($_Z10kNNDensityPdS_ii$_Z11quickselectPdiii) ;  /* 0x0000000000787944 */ /* 0x000fea0003c00000 */
[----:B------:R-:W0:Y:S01]  /*00e0*/  LDCU.64 UR4, c[0x0][0x390] ;  /* 0x00007200ff0477ac */ /* 0x000e220008000a00 */
[----:B------:R-:W-:Y:S01]  /*00f0*/  BSSY.RECONVERGENT B0, `(.L_x_1) ;  /* 0x0000018000007945 */ /* 0x000fe20003800200 */
[----:B0-----:R-:W-:-:S09]  /*0100*/  USHF.L.U32 UR4, UR4, 0x1, URZ ;  /* 0x0000000104047899 */ /* 0x001fd200080006ff */
[----:B------:R-:W0:Y:S02]  /*0110*/  I2F.F64 R4, UR4 ;  /* 0x0000000400047d12 */ /* 0x000e240008201c00 */
[----:B0-----:R-:W-:Y:S01]  /*0120*/  DMUL R6, R6, R4 ;  /* 0x0000000406067228 */ /* 0x001fe20000000000 */
[----:B------:R-:W-:-:S05]  /*0130*/  IMAD.MOV.U32 R4, RZ, RZ, 0x1 ;  /* 0x00000001ff047424 */ /* 0x000fca00078e00ff */
[----:B------:R-:W0:Y:S02]  /*0140*/  MUFU.RCP64H R5, R7 ;  /* 0x0000000700057308 */ /* 0x000e240000001800 */
[----:B0-----:R-:W-:-:S08]  /*0150*/  DFMA R8, -R6, R4, 1 ;  /* 0x3ff000000608742b */ /* 0x001fd00000000104 */
[----:B------:R-:W-:-:S08]  /*0160*/  DFMA R8, R8, R8, R8 ;  /* 0x000000080808722b */ /* 0x000fd00000000008 */
[----:B------:R-:W-:Y:S02]  /*0170*/  DFMA R4, R4, R8, R4 ;  /* 0x000000080404722b */ /* 0x000fe40000000004 */
[----:B------:R-:W0:Y:S01]  /*0180*/  I2F.F64 R8, UR5 ;  /* 0x0000000500087d12 */ /* 0x000e220008201c00 */
[----:B------:R-:W1:Y:S05]  /*0190*/  LDCU.64 UR4, c[0x0][0x358] ;  /* 0x00006b00ff0477ac */ /* 0x000e6a0008000a00 */
[----:B------:R-:W-:-:S08]  /*01a0*/  DFMA R10, -R6, R4, 1 ;  /* 0x3ff00000060a742b */ /* 0x000fd00000000104 */
[----:B------:R-:W-:Y:S01]  /*01b0*/  DFMA R4, R4, R10, R4 ;  /* 0x0000000a0404722b */ /* 0x000fe20000000004 */
[----:B0-----:R-:W-:-:S07]  /*01c0*/  FSETP.GEU.AND P1, PT, |R9|, 6.5827683646048100446e-37, PT ;  /* 0x036000000900780b */ /* 0x001fce0003f2e200 */
[----:B------:R-:W-:-:S08]  /*01d0*/  DMUL R10, R8, R4 ;  /* 0x00000004080a7228 */ /* 0x000fd00000000000 */
[----:B------:R-:W-:-:S08]  /*01e0*/  DFMA R12, -R6, R10, R8 ;  /* 0x0000000a060c722b */ /* 0x000fd00000000108 */
[----:B------:R-:W-:-:S10]  /*01f0*/  DFMA R4, R4, R12, R10 ;  /* 0x0000000c0404722b */ /* 0x000fd4000000000a */
[----:B------:R-:W-:-:S05]  /*0200*/  FFMA R0, RZ, R7, R5 ;  /* 0x00000007ff007223 */ /* 0x000fca0000000005 */
[----:B------:R-:W-:-:S13]  /*0210*/  FSETP.GT.AND P0, PT, |R0|, 1.469367938527859385e-39, PT ;  /* 0x001000000000780b */ /* 0x000fda0003f04200 */
[----:B-1----:R-:W-:Y:S05]  /*0220*/  @P0 BRA P1, `(.L_x_2) ;  /* 0x0000000000100947 */ /* 0x002fea0000800000 */
[----:B------:R-:W-:-:S07]  /*0230*/  MOV R0, 0x250 ;  /* 0x0000025000007802 */ /* 0x000fce0000000f00 */
[----:B------:R-:W-:Y:S05]  /*0240*/  CALL.REL.NOINC `($__internal_0_$__cuda_sm20_div_rn_f64_full) ;  /* 0x0000000400f47944 */ /* 0x000fea0003c00000 */
[----:B------:R-:W-:Y:S02]  /*0250*/  IMAD.MOV.U32 R4, RZ, RZ, R14 ;  /* 0x000000ffff047224 */ /* 0x000fe400078e000e */
[----:B------:R-:W-:-:S07]  /*0260*/  IMAD.MOV.U32 R5, RZ, RZ, R15 ;  /* 0x000000ffff057224 */ /* 0x000fce00078e000f */
.L_x_2:
[----:B------:R-:W-:Y:S05]  /*0270*/  BSYNC.RECONVERGENT B0 ;  /* 0x0000000000007941 */ /* 0x000fea0003800200 */
.L_x_1:
[----:B------:R-:W0:Y:S02]  /*0280*/  LDC.64 R6, c[0x0][0x388] ;  /* 0x0000e200ff067b82 */ /* 0x000e240000000a00 */
[----:B0-----:R-:W-:-:S05]  /*0290*/  IMAD.WIDE R2, R2, 0x8, R6 ;  /* 0x0000000802027825 */ /* 0x001fca00078e0206 */
[----:B------:R-:W-:Y:S01]  /*02a0*/  STG.E.64 desc[UR4][R2.64], R4 ;  /* 0x0000000402007986 */ /* 0x000fe2000c101b04 */
[----:B------:R-:W-:Y:S05]  /*02b0*/  EXIT ;  /* 0x000000000000794d */ /* 0x000fea0003800000 */
        .type           $_Z10kNNDensityPdS_ii$_Z11quickselectPdiii,@function
        .size           $_Z10kNNDensityPdS_ii$_Z11quickselectPdiii,($__internal_0_$__cuda_sm20_div_rn_f64_full - $_Z10kNNDensityPdS_ii$_Z11quickselectPdiii)
$_Z10kNNDensityPdS_ii$_Z11quickselectPdiii:
[----:B------:R-:W-:Y:S01]  /*02c0*/  UISETP.NE.AND UP0, UPT, UR4, URZ, UPT ;  /* 0x000000ff0400728c */ /* 0x000fe2000bf05270 */
[----:B------:R-:W-:Y:S01]  /*02d0*/  BSSY.RECONVERGENT B2, `(.L_x_3) ;  /* 0x000006f000027945 */ /* 0x000fe20003800200 */
[----:B------:R-:W-:Y:S01]  /*02e0*/  IMAD.MOV.U32 R4, RZ, RZ, RZ ;  /* 0x000000ffff047224 */ /* 0x000fe200078e00ff */
[----:B------:R-:W0:Y:S06]  /*02f0*/  LDCU.64 UR6, c[0x0][0x358] ;  /* 0x00006b00ff0677ac */ /* 0x000e2c0008000a00 */
[----:B------:R-:W-:Y:S05]  /*0300*/  BRA.U !UP0, `(.L_x_4) ;  /* 0x0000000508987547 */ /* 0x000fea000b800000 */
[----:B------:R-:W-:Y:S01]  /*0310*/  IADD3 R10, P0, PT, R8, 0x10, RZ ;  /* 0x00000010080a7810 */ /* 0x000fe20007f1e0ff */
[----:B------:R-:W-:-:S03]  /*0320*/  IMAD.U32 R3, RZ, RZ, UR4 ;  /* 0x00000004ff037e24 */ /* 0x000fc6000f8e00ff */
[----:B------:R-:W-:-:S09]  /*0330*/  IADD3.X R11, PT, PT, RZ, R9, RZ, P0, !PT ;  /* 0x00000009ff0b7210 */ /* 0x000fd200007fe4ff */
.L_x_15:
[----:B------:R-:W-:Y:S01]  /*0340*/  ISETP.GE.AND P0, PT, R4, R3, PT ;  /* 0x000000030400720c */ /* 0x000fe20003f06270 */
[----:B------:R-:W-:Y:S01]  /*0350*/  BSSY.RECONVERGENT B1, `(.L_x_5) ;  /* 0x0000053000017945 */ /* 0x000fe20003800200 */
[----:B0-----:R-:W-:-:S04]  /*0360*/  IMAD.WIDE R12, R3, 0x8, R8 ;  /* 0x00000008030c7825 */ /* 0x001fc800078e0208 */
[----:B------:R-:W-:-:S07]  /*0370*/  VIADD R5, R4, 0xffffffff ;  /* 0xffffffff04057836 */ /* 0x000fce0000000000 */
[----:B------:R-:W-:Y:S05]  /*0380*/  @P0 BRA `(.L_x_6) ;  /* 0x00000004003c0947 */ /* 0x000fea0003800000 */
[----:B0-----:R0:W5:Y:S01]  /*0390*/  LDG.E.64 R14, desc[UR6][R12.64] ;  /* 0x000000060c0e7981 */ /* 0x001162000c1e1b00 */
[--C-:B------:R-:W-:Y:S01]  /*03a0*/  IMAD.IADD R6, R3, 0x1, -R4.reuse ;  /* 0x0000000103067824 */ /* 0x100fe200078e0a04 */
[----:B------:R-:W-:Y:S04]  /*03b0*/  BSSY.RECONVERGENT B0, `(.L_x_7) ;  /* 0x0000023000007945 */ /* 0x000fe80003800200 */
[----:B------:R-:W-:Y:S01]  /*03c0*/  LOP3.LUT P0, R18, R6, 0x3, RZ, 0xc0, !PT ;  /* 0x0000000306127812 */ /* 0x000fe2000780c0ff */
[----:B------:R-:W-:-:S12]  /*03d0*/  IMAD.MOV.U32 R6, RZ, RZ, R4 ;  /* 0x000000ffff067224 */ /* 0x000fd800078e0004 */
[----:B0-----:R-:W-:Y:S05]  /*03e0*/  @!P0 BRA `(.L_x_8) ;  /* 0x00000000007c8947 */ /* 0x001fea0003800000 */
[----:B------:R-:W-:-:S05]  /*03f0*/  IMAD.WIDE R16, R4, 0x8, R8 ;  /* 0x0000000804107825 */ /* 0x000fca00078e0208 */
[----:B------:R-:W2:Y:S01]  /*0400*/  LDG.E.64 R6, desc[UR6][R16.64] ;  /* 0x0000000610067981 */ /* 0x000ea2000c1e1b00 */
[----:B------:R-:W-:Y:S01]  /*0410*/  ISETP.NE.AND P1, PT, R18, 0x1, PT ;  /* 0x000000011200780c */ /* 0x000fe20003f25270 */
[----:B--2--5:R-:W-:Y:S01]  /*0420*/  DSETP.GTU.AND P0, PT, R6, R14, PT ;  /* 0x0000000e0600722a */ /* 0x024fe20003f0c000 */
[----:B------:R-:W-:-:S05]  /*0430*/  VIADD R6, R4, 0x1 ;  /* 0x0000000104067836 */ /* 0x000fca0000000000 */
[----:B------:R-:W-:-:S06]  /*0440*/  SEL R5, R5, R4, P0 ;  /* 0x0000000405057207 */ /* 0x000fcc0000000000 */
[----:B------:R-:W-:Y:S05]  /*0450*/  @!P1 BRA `(.L_x_8) ;  /* 0x0000000000609947 */ /* 0x000fea0003800000 */
[----:B------:R-:W2:Y:S01]  /*0460*/  LDG.E.64 R20, desc[UR6][R16.64+0x8] ;  /* 0x0000080610147981 */ /* 0x000ea2000c1e1b00 */
[----:B------:R-:W-:Y:S01]  /*0470*/  BSSY.RECONVERGENT B3, `(.L_x_9) ;  /* 0x0000009000037945 */ /* 0x000fe20003800200 */
[----:B------:R-:W-:Y:S01]  /*0480*/  ISETP.NE.AND P1, PT, R18, 0x2, PT ;  /* 0x000000021200780c */ /* 0x000fe20003f25270 */
[----:B--2---:R-:W-:-:S14]  /*0490*/  DSETP.GTU.AND P0, PT, R20, R14, PT ;  /* 0x0000000e1400722a */ /* 0x004fdc0003f0c000 */
[----:B------:R-:W-:Y:S05]  /*04a0*/  @P0 BRA `(.L_x_10) ;  /* 0x0000000000140947 */ /* 0x000fea0003800000 */
[----:B------:R-:W-:-:S05]  /*04b0*/  IMAD.WIDE R6, R5, 0x8, R8 ;  /* 0x0000000805067825 */ /* 0x000fca00078e0208 */
[----:B------:R-:W2:Y:S01]  /*04c0*/  LDG.E.64 R18, desc[UR6][R6.64+0x8] ;  /* 0x0000080606127981 */ /* 0x000ea2000c1e1b00 */
[----:B------:R-:W-:-:S03]  /*04d0*/  VIADD R5, R5, 0x1 ;  /* 0x0000000105057836 */ /* 0x000fc60000000000 */
[----:B------:R0:W-:Y:S04]  /*04e0*/  STG.E.64 desc[UR6][R6.64+0x8], R20 ;  /* 0x0000081406007986 */ /* 0x0001e8000c101b06 */
[----:B--2---:R0:W-:Y:S02]  /*04f0*/  STG.E.64 desc[UR6][R16.64+0x8], R18 ;  /* 0x0000081210007986 */ /* 0x0041e4000c101b06 */
.L_x_10:
[----:B------:R-:W-:Y:S05]  /*0500*/  BSYNC.RECONVERGENT B3 ;  /* 0x0000000000037941 */ /* 0x000fea0003800200 */
.L_x_9:
[----:B0-----:R-:W-:Y:S01]  /*0510*/  IADD3 R6, PT, PT, R4, 0x2, RZ ;  /* 0x0000000204067810 */ /* 0x001fe20007ffe0ff */
[----:B------:R-:W-:Y:S06]  /*0520*/  @!P1 BRA `(.L_x_8) ;  /* 0x00000000002c9947 */ /* 0x000fec0003800000 */
[----:B------:R-:W2:Y:S01]  /*0530*/  LDG.E.64 R18, desc[UR6][R16.64+0x10] ;  /* 0x0000100610127981 */ /* 0x000ea2000c1e1b00 */
[----:B------:R-:W-:Y:S01]  /*0540*/  BSSY.RECONVERGENT B3, `(.L_x_11) ;  /* 0x0000008000037945 */ /* 0x000fe20003800200 */
[----:B--2---:R-:W-:-:S14]  /*0550*/  DSETP.GTU.AND P0, PT, R18, R14, PT ;  /* 0x0000000e1200722a */ /* 0x004fdc0003f0c000 */
[----:B------:R-:W-:Y:S05]  /*0560*/  @P0 BRA `(.L_x_12) ;  /* 0x0000000000140947 */ /* 0x000fea0003800000 */
[----:B------:R-:W-:-:S05]  /*0570*/  IMAD.WIDE R20, R5, 0x8, R8 ;  /* 0x0000000805147825 */ /* 0x000fca00078e0208 */
[----:B------:R-:W2:Y:S01]  /*0580*/  LDG.E.64 R6, desc[UR6][R20.64+0x8] ;  /* 0x0000080614067981 */ /* 0x000ea2000c1e1b00 */
[----:B------:R-:W-:-:S03]  /*0590*/  VIADD R5, R5, 0x1 ;  /* 0x0000000105057836 */ /* 0x000fc60000000000 */
[----:B------:R0:W-:Y:S04]  /*05a0*/  STG.E.64 desc[UR6][R20.64+0x8], R18 ;  /* 0x0000081214007986 */ /* 0x0001e8000c101b06 */
[----:B--2---:R0:W-:Y:S02]  /*05b0*/  STG.E.64 desc[UR6][R16.64+0x10], R6 ;  /* 0x0000100610007986 */ /* 0x0041e4000c101b06 */
.L_x_12:
[----:B------:R-:W-:Y:S05]  /*05c0*/  BSYNC.RECONVERGENT B3 ;  /* 0x0000000000037941 */ /* 0x000fea0003800200 */
.L_x_11:
[----:B0-----:R-:W-:-:S07]  /*05d0*/  VIADD R6, R4, 0x3 ;  /* 0x0000000304067836 */ /* 0x001fce0000000000 */
.L_x_8:
[----:B------:R-:W-:Y:S05]  /*05e0*/  BSYNC.RECONVERGENT B0 ;  /* 0x0000000000007941 */ /* 0x000fea0003800200 */
.L_x_7:
[----:B------:R-:W-:-:S05]  /*05f0*/  IMAD.IADD R7, R4, 0x1, -R3 ;  /* 0x0000000104077824 */ /* 0x000fca00078e0a03 */
[----:B------:R-:W-:-:S13]  /*0600*/  ISETP.GT.U32.AND P0, PT, R7, -0x4, PT ;  /* 0xfffffffc0700780c */ /* 0x000fda0003f04070 */
[----:B------:R-:W-:Y:S05]  /*0610*/  @P0 BRA `(.L_x_6) ;  /* 0x0000000000980947 */ /* 0x000fea0003800000 */
[----:B------:R-:W-:-:S07]  /*0620*/  IMAD.IADD R7, R6, 0x1, -R3 ;  /* 0x0000000106077824 */ /* 0x000fce00078e0a03 */
.L_x_13:
[----:B-1----:R-:W-:-:S05]  /*0630*/  IMAD.WIDE R16, R6, 0x8, R10 ;  /* 0x0000000806107825 */ /* 0x002fca00078e020a */
[----:B------:R-:W2:Y:S02]  /*0640*/  LDG.E.64 R22, desc[UR6][R16.64+-0x10] ;  /* 0xfffff00610167981 */ /* 0x000ea4000c1e1b00 */
[----:B--2--5:R-:W-:-:S14]  /*0650*/  DSETP.GTU.AND P0, PT, R22, R14, PT ;  /* 0x0000000e1600722a */ /* 0x024fdc0003f0c000 */
[----:B------:R-:W-:-:S05]  /*0660*/  @!P0 IMAD.WIDE R20, R5, 0x8, R8 ;  /* 0x0000000805148825 */ /* 0x000fca00078e0208 */
[----:B------:R-:W2:Y:S04]  /*0670*/  @!P0 LDG.E.64 R26, desc[UR6][R20.64+0x8] ;  /* 0x00000806141a8981 */ /* 0x000ea8000c1e1b00 */
[----:B------:R-:W-:Y:S04]  /*0680*/  @!P0 STG.E.64 desc[UR6][R20.64+0x8], R22 ;  /* 0x0000081614008986 */ /* 0x000fe8000c101b06 */
[----:B------:R-:W3:Y:S01]  /*0690*/  LDG.E.64 R18, desc[UR6][R16.64+-0x8] ;  /* 0xfffff80610127981 */ /* 0x000ee2000c1e1b00 */
[----:B------:R-:W-:-:S05]  /*06a0*/  @!P0 VIADD R24, R5, 0x1 ;  /* 0x0000000105188836 */ /* 0x000fca0000000000 */
[----:B------:R-:W-:Y:S01]  /*06b0*/  @!P0 MOV R5, R24 ;  /* 0x0000001800058202 */ /* 0x000fe20000000f00 */
[----:B--2---:R-:W-:Y:S01]  /*06c0*/  @!P0 STG.E.64 desc[UR6][R16.64+-0x10], R26 ;  /* 0xfffff01a10008986 */ /* 0x004fe2000c101b06 */
[----:B---3--:R-:W-:-:S14]  /*06d0*/  DSETP.GTU.AND P1, PT, R18, R14, PT ;  /* 0x0000000e1200722a */ /* 0x008fdc0003f2c000 */
[----:B------:R-:W-:-:S05]  /*06e0*/  @!P1 IMAD.WIDE R28, R5, 0x8, R8 ;  /* 0x00000008051c9825 */ /* 0x000fca00078e0208 */
[----:B------:R-:W2:Y:S04]  /*06f0*/  @!P1 LDG.E.64 R24, desc[UR6][R28.64+0x8] ;  /* 0x000008061c189981 */ /* 0x000ea8000c1e1b00 */
[----:B------:R0:W-:Y:S04]  /*0700*/  @!P1 STG.E.64 desc[UR6][R28.64+0x8], R18 ;  /* 0x000008121c009986 */ /* 0x0001e8000c101b06 */
[----:B0-----:R-:W3:Y:S01]  /*0710*/  LDG.E.64 R18, desc[UR6][R16.64] ;  /* 0x0000000610127981 */ /* 0x001ee2000c1e1b00 */
[----:B------:R-:W-:-:S04]  /*0720*/  @!P1 VIADD R20, R5, 0x1 ;  /* 0x0000000105149836 */ /* 0x000fc80000000000 */
[----:B------:R-:W-:Y:S01]  /*0730*/  @!P1 IMAD.MOV.U32 R5, RZ, RZ, R20 ;  /* 0x000000ffff059224 */ /* 0x000fe200078e0014 */
[----:B--2---:R-:W-:Y:S01]  /*0740*/  @!P1 STG.E.64 desc[UR6][R16.64+-0x8], R24 ;  /* 0xfffff81810009986 */ /* 0x004fe2000c101b06 */
[----:B---3--:R-:W-:-:S14]  /*0750*/  DSETP.GTU.AND P0, PT, R18, R14, PT ;  /* 0x0000000e1200722a */ /* 0x008fdc0003f0c000 */
[----:B------:R-:W-:-:S05]  /*0760*/  @!P0 IMAD.WIDE R20, R5, 0x8, R8 ;  /* 0x0000000805148825 */ /* 0x000fca00078e0208 */
[----:B------:R-:W2:Y:S04]  /*0770*/  @!P0 LDG.E.64 R22, desc[UR6][R20.64+0x8] ;  /* 0x0000080614168981 */ /* 0x000ea8000c1e1b00 */
[----:B------:R0:W-:Y:S04]  /*0780*/  @!P0 STG.E.64 desc[UR6][R20.64+0x8], R18 ;  /* 0x0000081214008986 */ /* 0x0001e8000c101b06 */
[----:B------:R-:W3:Y:S01]  /*0790*/  LDG.E.64 R26, desc[UR6][R16.64+0x8] ;  /* 0x00000806101a7981 */ /* 0x000ee2000c1e1b00 */
[----:B------:R-:W-:-:S04]  /*07a0*/  @!P0 VIADD R28, R5, 0x1 ;  /* 0x00000001051c8836 */ /* 0x000fc80000000000 */
[----:B------:R-:W-:Y:S01]  /*07b0*/  @!P0 IMAD.MOV.U32 R5, RZ, RZ, R28 ;  /* 0x000000ffff058224 */ /* 0x000fe200078e001c */
[----:B--2---:R1:W-:Y:S01]  /*07c0*/  @!P0 STG.E.64 desc[UR6][R16.64], R22 ;  /* 0x0000001610008986 */ /* 0x0043e2000c101b06 */
[----:B---3--:R-:W-:-:S14]  /*07d0*/  DSETP.GTU.AND P1, PT, R26, R14, PT ;  /* 0x0000000e1a00722a */ /* 0x008fdc0003f2c000 */
[----:B------:R-:W-:-:S05]  /*07e0*/  @!P1 IMAD.WIDE R28, R5, 0x8, R8 ;  /* 0x00000008051c9825 */ /* 0x000fca00078e0208 */
[----:B0-----:R-:W2:Y:S01]  /*07f0*/  @!P1 LDG.E.64 R18, desc[UR6][R28.64+0x8] ;  /* 0x000008061c129981 */ /* 0x001ea2000c1e1b00 */
[----:B------:R-:W-:Y:S01]  /*0800*/  IADD3 R7, PT, PT, R7, 0x4, RZ ;  /* 0x0000000407077810 */ /* 0x000fe20007ffe0ff */
[----:B------:R-:W-:Y:S02]  /*0810*/  @!P1 VIADD R20, R5, 0x1 ;  /* 0x0000000105149836 */ /* 0x000fe40000000000 */
[----:B------:R1:W-:Y:S01]  /*0820*/  @!P1 STG.E.64 desc[UR6][R28.64+0x8], R26 ;  /* 0x0000081a1c009986 */ /* 0x0003e2000c101b06 */
[----:B------:R-:W-:Y:S01]  /*0830*/  ISETP.NE.AND P0, PT, R7, RZ, PT ;  /* 0x000000ff0700720c */ /* 0x000fe20003f05270 */
[----:B------:R-:W-:Y:S02]  /*0840*/  @!P1 IMAD.MOV.U32 R5, RZ, RZ, R20 ;  /* 0x000000ffff059224 */ /* 0x000fe400078e0014 */
[----:B------:R-:W-:Y:S01]  /*0850*/  VIADD R6, R6, 0x4 ;  /* 0x0000000406067836 */ /* 0x000fe20000000000 */
[----:B--2---:R1:W-:Y:S09]  /*0860*/  @!P1 STG.E.64 desc[UR6][R16.64+0x8], R18 ;  /* 0x0000081210009986 */ /* 0x0043f2000c101b06 */
[----:B------:R-:W-:Y:S05]  /*0870*/  @P0 BRA `(.L_x_13) ;  /* 0xfffffffc006c0947 */ /* 0x000fea000383ffff */
.L_x_6:
[----:B0-----:R-:W-:Y:S05]  /*0880*/  BSYNC.RECONVERGENT B1 ;  /* 0x0000000000017941 */ /* 0x001fea0003800200 */
.L_x_5:
[C---:B------:R-:W-:Y:S01]  /*0890*/  IMAD.WIDE R6, R5.reuse, 0x8, R8 ;  /* 0x0000000805067825 */ /* 0x040fe200078e0208 */
[----:B-1----:R-:W2:Y:S01]  /*08a0*/  LDG.E.64 R16, desc[UR6][R12.64] ;  /* 0x000000060c107981 */ /* 0x002ea2000c1e1b00 */
[----:B------:R-:W0:Y:S03]  /*08b0*/  LDC R19, c[0x0][0x394] ;  /* 0x0000e500ff137b82 */ /* 0x000e260000000800 */
[----:B-----5:R-:W3:Y:S01]  /*08c0*/  LDG.E.64 R14, desc[UR6][R6.64+0x8] ;  /* 0x00000806060e7981 */ /* 0x020ee2000c1e1b00 */
[----:B------:R-:W-:-:S05]  /*08d0*/  VIADD R18, R5, 0x1 ;  /* 0x0000000105127836 */ /* 0x000fca0000000000 */
[----:B0-----:R-:W-:Y:S01]  /*08e0*/  ISETP.NE.AND P0, PT, R18, R19, PT ;  /* 0x000000131200720c */ /* 0x001fe20003f05270 */
[----:B--2---:R0:W-:Y:S04]  /*08f0*/  STG.E.64 desc[UR6][R6.64+0x8], R16 ;  /* 0x0000081006007986 */ /* 0x0041e8000c101b06 */
[----:B---3--:R0:W-:Y:S08]  /*0900*/  STG.E.64 desc[UR6][R12.64], R14 ;  /* 0x0000000e0c007986 */ /* 0x0081f0000c101b06 */
[----:B------:R-:W-:Y:S05]  /*0910*/  @!P0 BRA `(.L_x_14) ;  /* 0x0000000000208947 */ /* 0x000fea0003800000 */
[----:B------:R-:W-:-:S04]  /*0920*/  ISETP.LT.AND P0, PT, R5, R19, PT ;  /* 0x000000130500720c */ /* 0x000fc80003f01270 */
[----:B------:R-:W-:-:S09]  /*0930*/  SEL R3, R3, R5, P0 ;  /* 0x0000000503037207 */ /* 0x000fd20000000000 */
[----:B------:R-:W-:-:S04]  /*0940*/  @P0 IADD3 R4, PT, PT, R5, 0x2, RZ ;  /* 0x0000000205040810 */ /* 0x000fc80007ffe0ff */
[----:B------:R-:W-:-:S13]  /*0950*/  ISETP.NE.AND P0, PT, R4, R3, PT ;  /* 0x000000030400720c */ /* 0x000fda0003f05270 */
[----:B------:R-:W-:Y:S05]  /*0960*/  @P0 BRA `(.L_x_15) ;  /* 0xfffffff800740947 */ /* 0x000fea000383ffff */
.L_x_4:
[----:B------:R-:W-:-:S06]  /*0970*/  IMAD.WIDE R8, R4, 0x8, R8 ;  /* 0x0000000804087825 */ /* 0x000fcc00078e0208 */
[----:B0-----:R-:W5:Y:S01]  /*0980*/  LDG.E.64 R8, desc[UR6][R8.64] ;  /* 0x0000000608087981 */ /* 0x001f62000c1e1b00 */
[----:B------:R-:W-:Y:S05]  /*0990*/  BRA `(.L_x_16) ;  /* 0x0000000000087947 */ /* 0x000fea0003800000 */
.L_x_14:
[----:B------:R-:W-:-:S06]  /*09a0*/  IMAD.WIDE R8, R19, 0x8, R8 ;  /* 0x0000000813087825 */ /* 0x000fcc00078e0208 */
[----:B------:R-:W5:Y:S02]  /*09b0*/  LDG.E.64 R8, desc[UR6][R8.64] ;  /* 0x0000000608087981 */ /* 0x000f64000c1e1b00 */
.L_x_16:
[----:B------:R-:W-:Y:S05]  /*09c0*/  BSYNC.RECONVERGENT B2 ;  /* 0x0000000000027941 */ /* 0x000fea0003800200 */
.L_x_3:
[----:B------:R-:W-:Y:S02]  /*09d0*/  IMAD.MOV.U32 R4, RZ, RZ, R0 ;  /* 0x000000ffff047224 */ /* 0x000fe400078e0000 */
[----:B------:R-:W-:Y:S02]  /*09e0*/  IMAD.MOV.U32 R5, RZ, RZ, 0x0 ;  /* 0x00000000ff057424 */ /* 0x000fe400078e00ff */
[----:B0----5:R-:W-:Y:S02]  /*09f0*/  IMAD.MOV.U32 R6, RZ, RZ, R8 ;  /* 0x000000ffff067224 */ /* 0x021fe400078e0008 */
[----:B------:R-:W-:Y:S01]  /*0a00*/  IMAD.MOV.U32 R7, RZ, RZ, R9 ;  /* 0x000000ffff077224 */ /* 0x000fe200078e0009 */
[----:B------:R-:W-:Y:S06]  /*0a10*/  RET.REL.NODEC R4 `(_Z10kNNDensityPdS_ii) ;  /* 0xfffffff404787950 */ /* 0x000fec0003c3ffff */
        .weak           $__internal_0_$__cuda_sm20_div_rn_f64_full
        .type           $__internal_0_$__cuda_sm20_div_rn_f64_full,@function
        .size           $__internal_0_$__cuda_sm20_div_rn_f64_full,(.L_x_25 - $__internal_0_$__cuda_sm20_div_rn_f64_full)
$__internal_0_$__cuda_sm20_div_rn_f64_full:
[C---:B------:R-:W-:Y:S01]  /*0a20*/  FSETP.GEU.AND P0, PT, |R7|.reuse, 1.469367938527859385e-39, PT ;  /* 0x001000000700780b */ /* 0x040fe20003f0e200 */
[----:B------:R-:W-:Y:S01]  /*0a30*/  IMAD.MOV.U32 R10, RZ, RZ, 0x1 ;  /* 0x00000001ff0a7424 */ /* 0x000fe200078e00ff */
[C---:B------:R-:W-:Y:S01]  /*0a40*/  LOP3.LUT R4, R7.reuse, 0x800fffff, RZ, 0xc0, !PT ;  /* 0x800fffff07047812 */ /* 0x040fe200078ec0ff */
[----:B------:R-:W-:Y:S01]  /*0a50*/  IMAD.MOV.U32 R3, RZ, RZ, 0x1ca00000 ;  /* 0x1ca00000ff037424 */ /* 0x000fe200078e00ff */
[----:B------:R-:W-:Y:S02]  /*0a60*/  LOP3.LUT R15, R7, 0x7ff00000, RZ, 0xc0, !PT ;  /* 0x7ff00000070f7812 */ /* 0x000fe400078ec0ff */
[----:B------:R-:W-:Y:S02]  /*0a70*/  LOP3.LUT R5, R4, 0x3ff00000, RZ, 0xfc, !PT ;  /* 0x3ff0000004057812 */ /* 0x000fe400078efcff */
[----:B------:R-:W-:Y:S02]  /*0a80*/  MOV R4, R6 ;  /* 0x0000000600047202 */ /* 0x000fe40000000f00 */
[----:B------:R-:W-:-:S03]  /*0a90*/  LOP3.LUT R14, R9, 0x7ff00000, RZ, 0xc0, !PT ;  /* 0x7ff00000090e7812 */ /* 0x000fc600078ec0ff */
[----:B------:R-:W-:Y:S01]  /*0aa0*/  @!P0 DMUL R4, R6, 8.98846567431157953865e+307 ;  /* 0x7fe0000006048828 */ /* 0x000fe20000000000 */
[----:B------:R-:W-:Y:S01]  /*0ab0*/  ISETP.GE.U32.AND P1, PT, R14, R15, PT ;  /* 0x0000000f0e00720c */ /* 0x000fe20003f26070 */
[----:B------:R-:W-:-:S04]  /*0ac0*/  IMAD.MOV.U32 R21, RZ, RZ, R14 ;  /* 0x000000ffff157224 */ /* 0x000fc800078e000e */
[----:B------:R-:W0:Y:S02]  /*0ad0*/  MUFU.RCP64H R11, R5 ;  /* 0x00000005000b7308 */ /* 0x000e240000001800 */
[----:B0-----:R-:W-:-:S08]  /*0ae0*/  DFMA R12, R10, -R4, 1 ;  /* 0x3ff000000a0c742b */ /* 0x001fd00000000804 */
[----:B------:R-:W-:-:S08]  /*0af0*/  DFMA R12, R12, R12, R12 ;  /* 0x0000000c0c0c722b */ /* 0x000fd0000000000c */
[----:B------:R-:W-:Y:S01]  /*0b00*/  DFMA R12, R10, R12, R10 ;  /* 0x0000000c0a0c722b */ /* 0x000fe2000000000a */
[----:B------:R-:W-:Y:S01]  /*0b10*/  SEL R11, R3, 0x63400000, !P1 ;  /* 0x63400000030b7807 */ /* 0x000fe20004800000 */
[----:B------:R-:W-:Y:S01]  /*0b20*/  IMAD.MOV.U32 R10, RZ, RZ, R8 ;  /* 0x000000ffff0a7224 */ /* 0x000fe200078e0008 */
[----:B------:R-:W-:Y:S02]  /*0b30*/  FSETP.GEU.AND P1, PT, |R9|, 1.469367938527859385e-39, PT ;  /* 0x001000000900780b */ /* 0x000fe40003f2e200 */
[----:B------:R-:W-:-:S03]  /*0b40*/  LOP3.LUT R11, R11, 0x800fffff, R9, 0xf8, !PT ;  /* 0x800fffff0b0b7812 */ /* 0x000fc600078ef809 */
[----:B------:R-:W-:-:S08]  /*0b50*/  DFMA R16, R12, -R4, 1 ;  /* 0x3ff000000c10742b */ /* 0x000fd00000000804 */
[----:B------:R-:W-:Y:S01]  /*0b60*/  DFMA R12, R12, R16, R12 ;  /* 0x000000100c0c722b */ /* 0x000fe2000000000c */
[----:B------:R-:W-:Y:S10]  /*0b70*/  @P1 BRA `(.L_x_17) ;  /* 0x0000000000201947 */ /* 0x000ff40003800000 */
[----:B------:R-:W-:Y:S02]  /*0b80*/  LOP3.LUT R17, R7, 0x7ff00000, RZ, 0xc0, !PT ;  /* 0x7ff0000007117812 */ /* 0x000fe400078ec0ff */
[----:B------:R-:W-:Y:S02]  /*0b90*/  MOV R16, RZ ;  /* 0x000000ff00107202 */ /* 0x000fe40000000f00 */
[----:B------:R-:W-:-:S04]  /*0ba0*/  ISETP.GE.U32.AND P1, PT, R14, R17, PT ;  /* 0x000000110e00720c */ /* 0x000fc80003f26070 */
[----:B------:R-:W-:-:S04]  /*0bb0*/  SEL R17, R3, 0x63400000, !P1 ;  /* 0x6340000003117807 */ /* 0x000fc80004800000 */
[----:B------:R-:W-:-:S04]  /*0bc0*/  LOP3.LUT R17, R17, 0x80000000, R9, 0xf8, !PT ;  /* 0x8000000011117812 */ /* 0x000fc800078ef809 */
[----:B------:R-:W-:-:S06]  /*0bd0*/  LOP3.LUT R17, R17, 0x100000, RZ, 0xfc, !PT ;  /* 0x0010000011117812 */ /* 0x000fcc00078efcff */
[----:B------:R-:W-:-:S10]  /*0be0*/  DFMA R10, R10, 2, -R16 ;  /* 0x400000000a0a782b */ /* 0x000fd40000000810 */
[----:B------:R-:W-:-:S07]  /*0bf0*/  LOP3.LUT R21, R11, 0x7ff00000, RZ, 0xc0, !PT ;  /* 0x7ff000000b157812 */ /* 0x000fce00078ec0ff */
.L_x_17:
[----:B------:R-:W-:Y:S01]  /*0c00*/  IMAD.MOV.U32 R20, RZ, RZ, R15 ;  /* 0x000000ffff147224 */ /* 0x000fe200078e000f */
[----:B------:R-:W-:Y:S01]  /*0c10*/  @!P0 LOP3.LUT R20, R5, 0x7ff00000, RZ, 0xc0, !PT ;  /* 0x7ff0000005148812 */ /* 0x000fe200078ec0ff */
[----:B------:R-:W-:Y:S01]  /*0c20*/  VIADD R15, R21, 0xffffffff ;  /* 0xffffffff150f7836 */ /* 0x000fe20000000000 */
[----:B------:R-:W-:Y:S01]  /*0c30*/  DMUL R16, R12, R10 ;  /* 0x0000000a0c107228 */ /* 0x000fe20000000000 */
[----:B------:R-:W-:Y:S02]  /*0c40*/  BSSY.RECONVERGENT B1, `(.L_x_18) ;  /* 0x0000037000017945 */ /* 0x000fe40003800200 */
[----:B------:R-:W-:Y:S01]  /*0c50*/  VIADD R22, R20, 0xffffffff ;  /* 0xffffffff14167836 */ /* 0x000fe20000000000 */
[----:B------:R-:W-:-:S04]  /*0c60*/  ISETP.GT.U32.AND P0, PT, R15, 0x7feffffe, PT ;  /* 0x7feffffe0f00780c */ /* 0x000fc80003f04070 */
[----:B------:R-:W-:Y:S01]  /*0c70*/  ISETP.GT.U32.OR P0, PT, R22, 0x7feffffe, P0 ;  /* 0x7feffffe1600780c */ /* 0x000fe20000704470 */
[----:B------:R-:W-:-:S08]  /*0c80*/  DFMA R18, R16, -R4, R10 ;  /* 0x800000041012722b */ /* 0x000fd0000000000a */
[----:B------:R-:W-:-:S04]  /*0c90*/  DFMA R12, R12, R18, R16 ;  /* 0x000000120c0c722b */ /* 0x000fc80000000010 */
[----:B------:R-:W-:Y:S07]  /*0ca0*/  @P0 BRA `(.L_x_19) ;  /* 0x00000000006c0947 */ /* 0x000fee0003800000 */
[----:B------:R-:W-:-:S04]  /*0cb0*/  LOP3.LUT R9, R7, 0x7ff00000, RZ, 0xc0, !PT ;  /* 0x7ff0000007097812 */ /* 0x000fc800078ec0ff */
[CC--:B------:R-:W-:Y:S02]  /*0cc0*/  VIADDMNMX R8, R14.reuse, -R9.reuse, 0xb9600000, !PT ;  /* 0xb96000000e087446 */ /* 0x0c0fe40007800909 */
[----:B------:R-:W-:Y:S02]  /*0cd0*/  ISETP.GE.U32.AND P0, PT, R14, R9, PT ;  /* 0x000000090e00720c */ /* 0x000fe40003f06070 */
[----:B------:R-:W-:Y:S02]  /*0ce0*/  VIMNMX R8, PT, PT, R8, 0x46a00000, PT ;  /* 0x46a0000008087848 */ /* 0x000fe40003fe0100 */
[----:B------:R-:W-:-:S05]  /*0cf0*/  SEL R3, R3, 0x63400000, !P0 ;  /* 0x6340000003037807 */ /* 0x000fca0004000000 */
[----:B------:R-:W-:Y:S02]  /*0d00*/  IMAD.IADD R3, R8, 0x1, -R3 ;  /* 0x0000000108037824 */ /* 0x000fe400078e0a03 */
[----:B------:R-:W-:-:S03]  /*0d10*/  IMAD.MOV.U32 R8, RZ, RZ, RZ ;  /* 0x000000ffff087224 */ /* 0x000fc600078e00ff */
[----:B------:R-:W-:-:S06]  /*0d20*/  IADD3 R9, PT, PT, R3, 0x7fe00000, RZ ;  /* 0x7fe0000003097810 */ /* 0x000fcc0007ffe0ff */
[----:B------:R-:W-:-:S10]  /*0d30*/  DMUL R14, R12, R8 ;  /* 0x000000080c0e7228 */ /* 0x000fd40000000000 */
[----:B------:R-:W-:-:S13]  /*0d40*/  FSETP.GTU.AND P0, PT, |R15|, 1.469367938527859385e-39, PT ;  /* 0x001000000f00780b */ /* 0x000fda0003f0c200 */
[----:B------:R-:W-:Y:S05]  /*0d50*/  @P0 BRA `(.L_x_20) ;  /* 0x0000000000940947 */ /* 0x000fea0003800000 */
[----:B------:R-:W-:Y:S01]  /*0d60*/  DFMA R4, R12, -R4, R10 ;  /* 0x800000040c04722b */ /* 0x000fe2000000000a */
[----:B------:R-:W-:-:S09]  /*0d70*/  IMAD.MOV.U32 R8, RZ, RZ, RZ ;  /* 0x000000ffff087224 */ /* 0x000fd200078e00ff */
[C---:B------:R-:W-:Y:S02]  /*0d80*/  FSETP.NEU.AND P0, PT, R5.reuse, RZ, PT ;  /* 0x000000ff0500720b */ /* 0x040fe40003f0d000 */
[----:B------:R-:W-:-:S04]  /*0d90*/  LOP3.LUT R7, R5, 0x80000000, R7, 0x48, !PT ;  /* 0x8000000005077812 */ /* 0x000fc800078e4807 */
[----:B------:R-:W-:-:S07]  /*0da0*/  LOP3.LUT R9, R7, R9, RZ, 0xfc, !PT ;  /* 0x0000000907097212 */ /* 0x000fce00078efcff */
[----:B------:R-:W-:Y:S05]  /*0db0*/  @!P0 BRA `(.L_x_20) ;  /* 0x00000000007c8947 */ /* 0x000fea0003800000 */
[----:B------:R-:W-:Y:S01]  /*0dc0*/  IMAD.MOV R5, RZ, RZ, -R3 ;  /* 0x000000ffff057224 */ /* 0x000fe200078e0a03 */
[----:B------:R-:W-:Y:S01]  /*0dd0*/  DMUL.RP R8, R12, R8 ;  /* 0x000000080c087228 */ /* 0x000fe20000008000 */
[----:B------:R-:W-:Y:S01]  /*0de0*/  IMAD.MOV.U32 R4, RZ, RZ, RZ ;  /* 0x000000ffff047224 */ /* 0x000fe200078e00ff */
[----:B------:R-:W-:-:S05]  /*0df0*/  IADD3 R3, PT, PT, -R3, -0x43300000, RZ ;  /* 0xbcd0000003037810 */ /* 0x000fca0007ffe1ff */
[----:B------:R-:W-:-:S03]  /*0e00*/  DFMA R4, R14, -R4, R12 ;  /* 0x800000040e04722b */ /* 0x000fc6000000000c */
[----:B------:R-:W-:-:S07]  /*0e10*/  LOP3.LUT R7, R9, R7, RZ, 0x3c, !PT ;  /* 0x0000000709077212 */ /* 0x000fce00078e3cff */
[----:B------:R-:W-:-:S04]  /*0e20*/  FSETP.NEU.AND P0, PT, |R5|, R3, PT ;  /* 0x000000030500720b */ /* 0x000fc80003f0d200 */
[----:B------:R-:W-:Y:S02]  /*0e30*/  FSEL R14, R8, R14, !P0 ;  /* 0x0000000e080e7208 */ /* 0x000fe40004000000 */
[----:B------:R-:W-:Y:S01]  /*0e40*/  FSEL R15, R7, R15, !P0 ;  /* 0x0000000f070f7208 */ /* 0x000fe20004000000 */
[----:B------:R-:W-:Y:S06]  /*0e50*/  BRA `(.L_x_20) ;  /* 0x0000000000547947 */ /* 0x000fec0003800000 */
.L_x_19:
[----:B------:R-:W-:-:S14]  /*0e60*/  DSETP.NAN.AND P0, PT, R8, R8, PT ;  /* 0x000000080800722a */ /* 0x000fdc0003f08000 */
[----:B------:R-:W-:Y:S05]  /*0e70*/  @P0 BRA `(.L_x_21) ;  /* 0x0000000000440947 */ /* 0x000fea0003800000 */
[----:B------:R-:W-:-:S14]  /*0e80*/  DSETP.NAN.AND P0, PT, R6, R6, PT ;  /* 0x000000060600722a */ /* 0x000fdc0003f08000 */
[----:B------:R-:W-:Y:S05]  /*0e90*/  @P0 BRA `(.L_x_22) ;  /* 0x0000000000300947 */ /* 0x000fea0003800000 */
[----:B------:R-:W-:Y:S01]  /*0ea0*/  ISETP.NE.AND P0, PT, R21, R20, PT ;  /* 0x000000141500720c */ /* 0x000fe20003f05270 */
[----:B------:R-:W-:Y:S01]  /*0eb0*/  IMAD.MOV.U32 R15, RZ, RZ, -0x80000 ;  /* 0xfff80000ff0f7424 */ /* 0x000fe200078e00ff */
[----:B------:R-:W-:-:S11]  /*0ec0*/  MOV R14, 0x0 ;  /* 0x00000000000e7802 */ /* 0x000fd60000000f00 */
[----:B------:R-:W-:Y:S05]  /*0ed0*/  @!P0 BRA `(.L_x_20) ;  /* 0x0000000000348947 */ /* 0x000fea0003800000 */
[----:B------:R-:W-:Y:S02]  /*0ee0*/  ISETP.NE.AND P0, PT, R21, 0x7ff00000, PT ;  /* 0x7ff000001500780c */ /* 0x000fe40003f05270 */
[----:B------:R-:W-:Y:S02]  /*0ef0*/  LOP3.LUT R15, R9, 0x80000000, R7, 0x48, !PT ;  /* 0x80000000090f7812 */ /* 0x000fe400078e4807 */
[----:B------:R-:W-:-:S13]  /*0f00*/  ISETP.EQ.OR P0, PT, R20, RZ, !P0 ;  /* 0x000000ff1400720c */ /* 0x000fda0004702670 */
[----:B------:R-:W-:Y:S01]  /*0f10*/  @P0 LOP3.LUT R3, R15, 0x7ff00000, RZ, 0xfc, !PT ;  /* 0x7ff000000f030812 */ /* 0x000fe200078efcff */
[----:B------:R-:W-:Y:S02]  /*0f20*/  @!P0 IMAD.MOV.U32 R14, RZ, RZ, RZ ;  /* 0x000000ffff0e8224 */ /* 0x000fe400078e00ff */
[----:B------:R-:W-:Y:S02]  /*0f30*/  @P0 IMAD.MOV.U32 R14, RZ, RZ, RZ ;  /* 0x000000ffff0e0224 */ /* 0x000fe400078e00ff */
[----:B------:R-:W-:Y:S01]  /*0f40*/  @P0 IMAD.MOV.U32 R15, RZ, RZ, R3 ;  /* 0x000000ffff0f0224 */ /* 0x000fe200078e0003 */
[----:B------:R-:W-:Y:S06]  /*0f50*/  BRA `(.L_x_20) ;  /* 0x0000000000147947 */ /* 0x000fec0003800000 */
.L_x_22:
[----:B------:R-:W-:Y:S02]  /*0f60*/  LOP3.LUT R15, R7, 0x80000, RZ, 0xfc, !PT ;  /* 0x00080000070f7812 */ /* 0x000fe400078efcff */
[----:B------:R-:W-:Y:S01]  /*0f70*/  MOV R14, R6 ;  /* 0x00000006000e7202 */ /* 0x000fe20000000f00 */
[----:B------:R-:W-:Y:S06]  /*0f80*/  BRA `(.L_x_20) ;  /* 0x0000000000087947 */ /* 0x000fec0003800000 */
.L_x_21:
[----:B------:R-:W-:Y:S01]  /*0f90*/  LOP3.LUT R15, R9, 0x80000, RZ, 0xfc, !PT ;  /* 0x00080000090f7812 */ /* 0x000fe200078efcff */
[----:B------:R-:W-:-:S07]  /*0fa0*/  IMAD.MOV.U32 R14, RZ, RZ, R8 ;  /* 0x000000ffff0e7224 */ /* 0x000fce00078e0008 */
.L_x_20:
[----:B------:R-:W-:Y:S05]  /*0fb0*/  BSYNC.RECONVERGENT B1 ;  /* 0x0000000000017941 */ /* 0x000fea0003800200 */
.L_x_18:
[----:B------:R-:W-:Y:S02]  /*0fc0*/  IMAD.MOV.U32 R4, RZ, RZ, R0 ;  /* 0x000000ffff047224 */ /* 0x000fe400078e0000 */
[----:B------:R-:W-:-:S04]  /*0fd0*/  IMAD.MOV.U32 R5, RZ, RZ, 0x0 ;  /* 0x00000000ff057424 */ /* 0x000fc800078e00ff */
[----:B------:R-:W-:Y:S05]  /*0fe0*/  RET.REL.NODEC R4 `(_Z10kNNDensityPdS_ii) ;  /* 0xfffffff004047950 */ /* 0x000fea0003c3ffff */
.L_x_23:
        /* <DEDUP_REMOVED lines=9> */
.L_x_25:


//--------------------- .nv.shared.reserved.0     --------------------------
	.section	.nv.shared.reserved.0,"aw",@nobits
	.weak		__nv_reservedSMEM_offset_0_alias
	.size		__nv_reservedSMEM_offset_0_alias, 0, 64
	.other		__nv_reservedSMEM_offset_0_alias,@"STO_CUDA_RESERVED_SHARED STV_DEFAULT"
__nv_reservedSMEM_offset_0_alias:
	.zero		0
	.zero		64


//--------------------- .nv.constant0._Z16computeDistancesPKdPdi --------------------------
	.section	.nv.constant0._Z16computeDistancesPKdPdi,"a",@progbits
	.sectionflags	@""
	.align	4
.nv.constant0._Z16computeDistancesPKdPdi:
	.zero		916


//--------------------- .nv.constant0._Z10kNNDensityPdS_ii --------------------------
	.section	.nv.constant0._Z10kNNDensityPdS_ii,"a",@progbits
	.sectionflags	@""
	.align	4
.nv.constant0._Z10kNNDensityPdS_ii:
	.zero		920


//--------------------- SYMBOLS --------------------------

	.type		.nv.reservedSmem.offset0,@object
	.size		.nv.reservedSmem.offset0,0x4
